//
// Generated by NVIDIA NVVM Compiler
//
// Compiler Build ID: CL-36424714
// Cuda compilation tools, release 13.0, V13.0.88
// Based on NVVM 20.0.0
//

.version 9.0
.target sm_100
.address_size 64

	// .globl	cuda_draw_y

.visible .entry cuda_draw_y(
	.param .u32 cuda_draw_y_param_0,
	.param .u64 .ptr .align 1 cuda_draw_y_param_1,
	.param .u64 .ptr .align 1 cuda_draw_y_param_2,
	.param .u64 .ptr .align 1 cuda_draw_y_param_3
)
{
	.reg .pred 	%p<8>;
	.reg .b32 	%r<9>;
	.reg .b32 	%f<72>;
	.reg .b64 	%rd<12>;

	ld.param.u32 	%r2, [cuda_draw_y_param_0];
	ld.param.u64 	%rd1, [cuda_draw_y_param_1];
	ld.param.u64 	%rd2, [cuda_draw_y_param_2];
	ld.param.u64 	%rd3, [cuda_draw_y_param_3];
	mov.u32 	%r3, %ctaid.x;
	mov.u32 	%r4, %ntid.x;
	mov.u32 	%r5, %tid.x;
	mad.lo.s32 	%r1, %r3, %r4, %r5;
	setp.ge.s32 	%p1, %r1, %r2;
	@%p1 bra 	$L__BB0_4;
	cvta.to.global.u64 	%rd4, %rd2;
	mul.wide.s32 	%rd5, %r1, 4;
	add.s64 	%rd6, %rd4, %rd5;
	ld.global.f32 	%f7, [%rd6];
	abs.f32 	%f8, %f7;
	setp.gt.f32 	%p2, %f8, 0f41680000;
	mov.f32 	%f9, 0f41680000;
	copysign.f32 	%f10, %f7, %f9;
	selp.f32 	%f11, %f10, %f7, %p2;
	mov.f32 	%f12, 0fBF3504F3;
	mul.rn.f32 	%f1, %f11, %f12;
	neg.f32 	%f13, %f1;
	fma.rn.f32 	%f14, %f11, 0fBF3504F3, %f13;
	fma.rn.f32 	%f2, %f11, 0fB24FE77A, %f14;
	add.rn.f32 	%f3, %f1, %f2;
	abs.f32 	%f15, %f3;
	add.f32 	%f16, %f15, 0fC0800000;
	add.f32 	%f17, %f15, 0f40800000;
	rcp.approx.ftz.f32 	%f18, %f17;
	mul.rn.f32 	%f19, %f16, %f18;
	add.f32 	%f20, %f19, 0f3F800000;
	fma.rn.f32 	%f21, %f20, 0fC0800000, %f15;
	neg.f32 	%f22, %f19;
	fma.rn.f32 	%f23, %f22, %f15, %f21;
	fma.rn.f32 	%f24, %f18, %f23, %f19;
	fma.rn.f32 	%f25, %f24, 0f3A69A091, 0f3BE6E05B;
	fma.rn.f32 	%f26, %f25, %f24, 0fBC81FB4B;
	fma.rn.f32 	%f27, %f26, %f24, 0f3D15373B;
	fma.rn.f32 	%f28, %f27, %f24, 0fBD887C5A;
	fma.rn.f32 	%f29, %f28, %f24, 0f3DC021D5;
	fma.rn.f32 	%f30, %f29, %f24, 0fBDCED424;
	fma.rn.f32 	%f31, %f30, %f24, 0f3D8B74DE;
	fma.rn.f32 	%f32, %f31, %f24, 0f3C7BF170;
	fma.rn.f32 	%f33, %f32, %f24, 0fBE0EF8D4;
	fma.rn.f32 	%f34, %f33, %f24, 0f3F9DD2C9;
	fma.rn.f32 	%f35, %f15, 0f40000000, 0f3F800000;
	rcp.approx.ftz.f32 	%f36, %f35;
	mul.rn.f32 	%f37, %f34, %f36;
	mul.f32 	%f38, %f37, 0fC0000000;
	fma.rn.f32 	%f39, %f15, %f38, %f34;
	sub.f32 	%f40, %f39, %f37;
	fma.rn.f32 	%f41, %f40, %f36, %f37;
	neg.f32 	%f42, %f15;
	mul.f32 	%f43, %f15, %f42;
	mov.f32 	%f44, 0f3FB8AA3B;
	mul.rn.f32 	%f45, %f43, %f44;
	cvt.rzi.f32.f32 	%f46, %f45;
	abs.f32 	%f47, %f46;
	setp.gt.f32 	%p3, %f47, 0f42FC0000;
	mov.f32 	%f48, 0f42FC0000;
	copysign.f32 	%f49, %f46, %f48;
	selp.f32 	%f50, %f49, %f46, %p3;
	fma.rn.f32 	%f51, %f50, 0fBF317218, %f43;
	fma.rn.f32 	%f52, %f50, 0f3102E308, %f51;
	mul.f32 	%f53, %f52, 0f3FB8AA3B;
	add.f32 	%f54, %f50, 0f4B40007F;
	mov.b32 	%r6, %f54;
	shl.b32 	%r7, %r6, 23;
	mov.b32 	%f55, %r7;
	ex2.approx.ftz.f32 	%f56, %f53;
	mul.f32 	%f57, %f56, %f55;
	neg.f32 	%f58, %f43;
	fma.rn.f32 	%f59, %f42, %f15, %f58;
	fma.rn.f32 	%f60, %f57, %f59, %f57;
	mul.f32 	%f61, %f60, %f41;
	setp.gt.f32 	%p4, %f15, 0f4120E148;
	selp.f32 	%f62, 0f00000000, %f61, %p4;
	setp.lt.f32 	%p5, %f3, 0f00000000;
	mov.f32 	%f63, 0f40000000;
	sub.f32 	%f64, %f63, %f62;
	selp.f32 	%f71, %f64, %f62, %p5;
	setp.geu.f32 	%p6, %f11, 0fBF800000;
	@%p6 bra 	$L__BB0_3;
	sub.f32 	%f65, %f1, %f3;
	add.rn.f32 	%f66, %f65, %f2;
	mul.f32 	%f67, %f3, 0fC0000000;
	mul.f32 	%f68, %f67, %f71;
	fma.rn.f32 	%f71, %f68, %f66, %f71;
$L__BB0_3:
	mul.f32 	%f69, %f71, 0f3F000000;
	cvta.to.global.u64 	%rd7, %rd1;
	add.s64 	%rd9, %rd7, %rd5;
	ld.global.f32 	%f70, [%rd9];
	setp.lt.f32 	%p7, %f70, %f69;
	selp.u32 	%r8, 1, 0, %p7;
	cvta.to.global.u64 	%rd10, %rd3;
	add.s64 	%rd11, %rd10, %rd5;
	st.global.u32 	[%rd11], %r8;
$L__BB0_4:
	ret;

}


// ===== COMPILED SASS (sm_100) =====

	.target	sm_100

	.elftype	@"ET_EXEC"


//--------------------- .note.nv.tkinfo           --------------------------
	.section	.note.nv.tkinfo,"",@"SHT_NOTE"
	.sectionflags	@"SHF_NOTE_NV_TKINFO"
	.tkinfo
        /*0018*/ 	.word	0x00000002
        /*0030*/ 	.string	""
        /*0030*/ 	.string	"ptxas"
        /*0030*/ 	.string	"Cuda compilation tools, release 13.0, V13.0.88"
        /*0030*/ 	.string	"Build cuda_13.0.r13.0/compiler.36424714_0"
        /*0030*/ 	.string	"-arch sm_100 -m 64 "



//--------------------- .note.nv.cuinfo           --------------------------
	.section	.note.nv.cuinfo,"",@"SHT_NOTE"
	.sectionflags	@"SHF_NOTE_NV_CUINFO"
        /*0018*/ 	.short	0x0002
        /*001a*/ 	.short	0x0064
        /*001c*/ 	.short	0x0082
	.zero		2


//--------------------- .nv.info                  --------------------------
	.section	.nv.info,"",@"SHT_CUDA_INFO"
	.align	4


	//----- nvinfo : EIATTR_REGCOUNT
	.align		4
        /*0000*/ 	.byte	0x04, 0x2f
        /*0002*/ 	.short	(.L_1 - .L_0)
	.align		4
.L_0:
        /*0004*/ 	.word	index@(cuda_draw_y)
        /*0008*/ 	.word	0x00000011


	//----- nvinfo : EIATTR_FRAME_SIZE
	.align		4
.L_1:
        /*000c*/ 	.byte	0x04, 0x11
        /*000e*/ 	.short	(.L_3 - .L_2)
	.align		4
.L_2:
        /*0010*/ 	.word	index@(cuda_draw_y)
        /*0014*/ 	.word	0x00000000


	//----- nvinfo : EIATTR_MIN_STACK_SIZE
	.align		4
.L_3:
        /*0018*/ 	.byte	0x04, 0x12
        /*001a*/ 	.short	(.L_5 - .L_4)
	.align		4
.L_4:
        /*001c*/ 	.word	index@(cuda_draw_y)
        /*0020*/ 	.word	0x00000000
.L_5:


//--------------------- .nv.compat                --------------------------
	.section	.nv.compat,"",@"SHT_CUDA_COMPAT_INFO"
	.align	4
        /*0000*/ 	.byte	0x02, 0x09, 0x00, 0x00, 0x02, 0x02, 0x01, 0x00, 0x02, 0x05, 0x05, 0x00, 0x03, 0x07, 0x01, 0x01
        /*0010*/ 	.byte	0x02, 0x03, 0x00, 0x00, 0x02, 0x06, 0x01, 0x00, 0x04, 0x0b, 0x08, 0x00, 0x01, 0x00, 0x00, 0x00
        /*0020*/ 	.byte	0x00, 0x00, 0x00, 0x00


//--------------------- .nv.info.cuda_draw_y      --------------------------
	.section	.nv.info.cuda_draw_y,"",@"SHT_CUDA_INFO"
	.sectionflags	@""
	.align	4


	//----- nvinfo : EIATTR_CUDA_API_VERSION
	.align		4
        /*0000*/ 	.byte	0x04, 0x37
        /*0002*/ 	.short	(.L_7 - .L_6)
.L_6:
        /*0004*/ 	.word	0x00000082


	//----- nvinfo : EIATTR_KPARAM_INFO
	.align		4
.L_7:
        /*0008*/ 	.byte	0x04, 0x17
        /*000a*/ 	.short	(.L_9 - .L_8)
.L_8:
        /*000c*/ 	.word	0x00000000
        /*0010*/ 	.short	0x0003
        /*0012*/ 	.short	0x0018
        /*0014*/ 	.byte	0x00, 0xf5, 0x21, 0x00


	//----- nvinfo : EIATTR_KPARAM_INFO
	.align		4
.L_9:
        /*0018*/ 	.byte	0x04, 0x17
        /*001a*/ 	.short	(.L_11 - .L_10)
.L_10:
        /*001c*/ 	.word	0x00000000
        /*0020*/ 	.short	0x0002
        /*0022*/ 	.short	0x0010
        /*0024*/ 	.byte	0x00, 0xf5, 0x21, 0x00


	//----- nvinfo : EIATTR_KPARAM_INFO
	.align		4
.L_11:
        /*0028*/ 	.byte	0x04, 0x17
        /*002a*/ 	.short	(.L_13 - .L_12)
.L_12:
        /*002c*/ 	.word	0x00000000
        /*0030*/ 	.short	0x0001
        /*0032*/ 	.short	0x0008
        /*0034*/ 	.byte	0x00, 0xf5, 0x21, 0x00


	//----- nvinfo : EIATTR_KPARAM_INFO
	.align		4
.L_13:
        /*0038*/ 	.byte	0x04, 0x17
        /*003a*/ 	.short	(.L_15 - .L_14)
.L_14:
        /*003c*/ 	.word	0x00000000
        /*0040*/ 	.short	0x0000
        /*0042*/ 	.short	0x0000
        /*0044*/ 	.byte	0x00, 0xf0, 0x11, 0x00


	//----- nvinfo : EIATTR_SPARSE_MMA_MASK
	.align		4
.L_15:
        /*0048*/ 	.byte	0x03, 0x50
        /*004a*/ 	.short	0x0000


	//----- nvinfo : EIATTR_MAXREG_COUNT
	.align		4
        /*004c*/ 	.byte	0x03, 0x1b
        /*004e*/ 	.short	0x00ff


	//----- nvinfo : EIATTR_MERCURY_ISA_VERSION
	.align		4
        /*0050*/ 	.byte	0x03, 0x5f
        /*0052*/ 	.short	0x0101


	//----- nvinfo : EIATTR_VRC_CTA_INIT_COUNT
	.align		4
        /*0054*/ 	.byte	0x02, 0x4a
	.zero		1
	.zero		1


	//----- nvinfo : EIATTR_EXIT_INSTR_OFFSETS
	.align		4
        /*0058*/ 	.byte	0x04, 0x1c
        /*005a*/ 	.short	(.L_17 - .L_16)


	//   ....[0]....
.L_16:
        /*005c*/ 	.word	0x00000070


	//   ....[1]....
        /*0060*/ 	.word	0x00000530


	//----- nvinfo : EIATTR_CBANK_PARAM_SIZE
	.align		4
.L_17:
        /*0064*/ 	.byte	0x03, 0x19
        /*0066*/ 	.short	0x0020


	//----- nvinfo : EIATTR_PARAM_CBANK
	.align		4
        /*0068*/ 	.byte	0x04, 0x0a
        /*006a*/ 	.short	(.L_19 - .L_18)
	.align		4
.L_18:
        /*006c*/ 	.word	index@(.nv.constant0.cuda_draw_y)
        /*0070*/ 	.short	0x0380
        /*0072*/ 	.short	0x0020


	//----- nvinfo : EIATTR_SW_WAR
	.align		4
.L_19:
        /*0074*/ 	.byte	0x04, 0x36
        /*0076*/ 	.short	(.L_21 - .L_20)
.L_20:
        /*0078*/ 	.word	0x00000008
.L_21:


//--------------------- .nv.callgraph             --------------------------
	.section	.nv.callgraph,"",@"SHT_CUDA_CALLGRAPH"
	.align	4
	.sectionentsize	8
	.align		4
        /*0000*/ 	.word	0x00000000
	.align		4
        /*0004*/ 	.word	0xffffffff
	.align		4
        /*0008*/ 	.word	0x00000000
	.align		4
        /*000c*/ 	.word	0xfffffffe
	.align		4
        /*0010*/ 	.word	0x00000000
	.align		4
        /*0014*/ 	.word	0xfffffffd
	.align		4
        /*0018*/ 	.word	0x00000000
	.align		4
        /*001c*/ 	.word	0xfffffffc


//--------------------- .text.cuda_draw_y         --------------------------
	.section	.text.cuda_draw_y,"ax",@progbits
	.align	128
        .global         cuda_draw_y
        .type           cuda_draw_y,@function
        .size           cuda_draw_y,(.L_x_1 - cuda_draw_y)
        .other          cuda_draw_y,@"STO_CUDA_ENTRY STV_DEFAULT"
cuda_draw_y:
.text.cuda_draw_y:
[----:B------:R-:W-:Y:S01]  /*0000*/  LDC R1, c[0x0][0x37c] ;  /* 0x0000df00ff017b82 */ /* 0x000fe20000000800 */
[----:B------:R-:W0:Y:S07]  /*0010*/  S2R R3, SR_TID.X ;  /* 0x0000000000037919 */ /* 0x000e2e0000002100 */
[----:B------:R-:W0:Y:S01]  /*0020*/  S2UR UR4, SR_CTAID.X ;  /* 0x00000000000479c3 */ /* 0x000e220000002500 */
[----:B------:R-:W1:Y:S07]  /*0030*/  LDCU UR5, c[0x0][0x380] ;  /* 0x00007000ff0577ac */ /* 0x000e6e0008000800 */
[----:B------:R-:W0:Y:S02]  /*0040*/  LDC R0, c[0x0][0x360] ;  /* 0x0000d800ff007b82 */ /* 0x000e240000000800 */
[----:B0-----:R-:W-:-:S05]  /*0050*/  IMAD R0, R0, UR4, R3 ;  /* 0x0000000400007c24 */ /* 0x001fca000f8e0203 */
[----:B-1----:R-:W-:-:S13]  /*0060*/  ISETP.GE.AND P0, PT, R0, UR5, PT ;  /* 0x0000000500007c0c */ /* 0x002fda000bf06270 */
[----:B------:R-:W-:Y:S05]  /*0070*/  @P0 EXIT ;  /* 0x000000000000094d */ /* 0x000fea0003800000 */
[----:B------:R-:W0:Y:S01]  /*0080*/  LDC.64 R6, c[0x0][0x390] ;  /* 0x0000e400ff067b82 */ /* 0x000e220000000a00 */
[----:B------:R-:W1:Y:S07]  /*0090*/  LDCU.64 UR4, c[0x0][0x358] ;  /* 0x00006b00ff0477ac */ /* 0x000e6e0008000a00 */
[----:B------:R-:W2:Y:S01]  /*00a0*/  LDC.64 R10, c[0x0][0x388] ;  /* 0x0000e200ff0a7b82 */ /* 0x000ea20000000a00 */
[----:B0-----:R-:W-:-:S06]  /*00b0*/  IMAD.WIDE R6, R0, 0x4, R6 ;  /* 0x0000000400067825 */ /* 0x001fcc00078e0206 */
[----:B-1----:R-:W3:Y:S01]  /*00c0*/  LDG.E R6, desc[UR4][R6.64] ;  /* 0x0000000406067981 */ /* 0x002ee2000c1e1900 */
[----:B--2---:R-:W-:-:S05]  /*00d0*/  IMAD.WIDE R10, R0, 0x4, R10 ;  /* 0x00000004000a7825 */ /* 0x004fca00078e020a */
[----:B------:R0:W2:Y:S01]  /*00e0*/  LDG.E R2, desc[UR4][R10.64] ;  /* 0x000000040a027981 */ /* 0x0000a2000c1e1900 */
[----:B------:R-:W-:Y:S01]  /*00f0*/  HFMA2 R3, -RZ, RZ, 2.703125, 0 ;  /* 0x41680000ff037431 */ /* 0x000fe200000001ff */
[----:B0-----:R-:W-:Y:S02]  /*0100*/  MOV R10, 0x3a69a091 ;  /* 0x3a69a091000a7802 */ /* 0x001fe40000000f00 */
[----:B---3--:R-:W-:Y:S02]  /*0110*/  FSETP.GT.AND P0, PT, |R6|, 14.5, PT ;  /* 0x416800000600780b */ /* 0x008fe40003f04200 */
[----:B------:R-:W-:-:S04]  /*0120*/  LOP3.LUT R3, R3, 0x80000000, R6, 0xb8, !PT ;  /* 0x8000000003037812 */ /* 0x000fc800078eb806 */
[----:B------:R-:W-:-:S04]  /*0130*/  FSEL R8, R3, R6, P0 ;  /* 0x0000000603087208 */ /* 0x000fc80000000000 */
[C---:B------:R-:W-:Y:S01]  /*0140*/  FSETP.GEU.AND P2, PT, R8.reuse, -1, PT ;  /* 0xbf8000000800780b */ /* 0x040fe20003f4e000 */
[----:B------:R-:W-:-:S04]  /*0150*/  FMUL R3, R8, -0.70710676908493041992 ;  /* 0xbf3504f308037820 */ /* 0x000fc80000400000 */
[----:B------:R-:W-:-:S04]  /*0160*/  FFMA R5, R8, -0.70710676908493041992, -R3 ;  /* 0xbf3504f308057823 */ /* 0x000fc80000000803 */
[----:B------:R-:W-:-:S04]  /*0170*/  FFMA R4, R8, -1.2101617485882343317e-08, R5 ;  /* 0xb24fe77a08047823 */ /* 0x000fc80000000005 */
[----:B------:R-:W-:-:S04]  /*0180*/  FADD R6, R3, R4 ;  /* 0x0000000403067221 */ /* 0x000fc80000000000 */
[C---:B------:R-:W-:Y:S01]  /*0190*/  FADD R7, |R6|.reuse, 4 ;  /* 0x4080000006077421 */ /* 0x040fe20000000200 */
[C---:B------:R-:W-:Y:S01]  /*01a0*/  FADD R5, |R6|.reuse, -4 ;  /* 0xc080000006057421 */ /* 0x040fe20000000200 */
[----:B------:R-:W-:Y:S01]  /*01b0*/  FSETP.GEU.AND P1, PT, R6, RZ, PT ;  /* 0x000000ff0600720b */ /* 0x000fe20003f2e000 */
[----:B------:R-:W-:Y:S01]  /*01c0*/  @!P2 FADD R3, R3, -R6 ;  /* 0x800000060303a221 */ /* 0x000fe20000000000 */
[----:B------:R0:W1:Y:S03]  /*01d0*/  MUFU.RCP R12, R7 ;  /* 0x00000007000c7308 */ /* 0x0000660000001000 */
[----:B------:R-:W-:Y:S01]  /*01e0*/  @!P2 FADD R4, R4, R3 ;  /* 0x000000030404a221 */ /* 0x000fe20000000000 */
[----:B0-----:R-:W-:-:S05]  /*01f0*/  MOV R7, 0x40000000 ;  /* 0x4000000000077802 */ /* 0x001fca0000000f00 */
[C---:B------:R-:W-:Y:S01]  /*0200*/  FFMA R7, |R6|.reuse, R7, 1 ;  /* 0x3f80000006077423 */ /* 0x040fe20000000207 */
[----:B-1----:R-:W-:Y:S01]  /*0210*/  FMUL R9, R5, R12 ;  /* 0x0000000c05097220 */ /* 0x002fe20000400000 */
[----:B------:R-:W-:-:S03]  /*0220*/  FMUL R5, R6, -R6 ;  /* 0x8000000606057220 */ /* 0x000fc60000400000 */
[----:B------:R-:W-:Y:S01]  /*0230*/  FADD R11, R9, 1 ;  /* 0x3f800000090b7421 */ /* 0x000fe20000000000 */
[----:B------:R-:W-:-:S03]  /*0240*/  FMUL R13, R5, 1.4426950216293334961 ;  /* 0x3fb8aa3b050d7820 */ /* 0x000fc60000400000 */
[----:B------:R-:W-:-:S03]  /*0250*/  FFMA R11, R11, -4, |R6| ;  /* 0xc08000000b0b7823 */ /* 0x000fc60000000406 */
[----:B------:R-:W0:Y:S01]  /*0260*/  FRND.TRUNC R13, R13 ;  /* 0x0000000d000d7307 */ /* 0x000e22000020d000 */
[----:B------:R-:W-:-:S04]  /*0270*/  FFMA R11, |R6|, -R9, R11 ;  /* 0x80000009060b7223 */ /* 0x000fc8000000020b */
[----:B------:R-:W-:Y:S01]  /*0280*/  FFMA R11, R12, R11, R9 ;  /* 0x0000000b0c0b7223 */ /* 0x000fe20000000009 */
[----:B------:R-:W-:-:S03]  /*0290*/  HFMA2 R12, -RZ, RZ, 3.4921875, 0 ;  /* 0x42fc0000ff0c7431 */ /* 0x000fc600000001ff */
[----:B------:R-:W-:-:S04]  /*02a0*/  FFMA R10, R11, R10, 0.0070457882247865200043 ;  /* 0x3be6e05b0b0a7423 */ /* 0x000fc8000000000a */
[----:B------:R-:W-:Y:S01]  /*02b0*/  FFMA R10, R11, R10, -0.015866896137595176697 ;  /* 0xbc81fb4b0b0a7423 */ /* 0x000fe2000000000a */
[----:B0-----:R-:W-:-:S03]  /*02c0*/  FSETP.GT.AND P0, PT, |R13|, 126, PT ;  /* 0x42fc00000d00780b */ /* 0x001fc60003f04200 */
[----:B------:R-:W-:Y:S01]  /*02d0*/  FFMA R10, R11, R10, 0.036429625004529953003 ;  /* 0x3d15373b0b0a7423 */ /* 0x000fe2000000000a */
[----:B------:R-:W-:-:S03]  /*02e0*/  LOP3.LUT R12, R12, 0x80000000, R13, 0xb8, !PT ;  /* 0x800000000c0c7812 */ /* 0x000fc600078eb80d */
[C---:B------:R-:W-:Y:S01]  /*02f0*/  FFMA R10, R11.reuse, R10, -0.066643431782722473145 ;  /* 0xbd887c5a0b0a7423 */ /* 0x040fe2000000000a */
[----:B------:R-:W-:Y:S02]  /*0300*/  FSEL R14, R12, R13, P0 ;  /* 0x0000000d0c0e7208 */ /* 0x000fe40000000000 */
[----:B------:R-:W0:Y:S01]  /*0310*/  MUFU.RCP R12, R7 ;  /* 0x00000007000c7308 */ /* 0x000e220000001000 */
[C---:B------:R-:W-:Y:S01]  /*0320*/  FFMA R10, R11.reuse, R10, 0.093814529478549957275 ;  /* 0x3dc021d50b0a7423 */ /* 0x040fe2000000000a */
[----:B------:R-:W-:Y:S01]  /*0330*/  FSETP.GT.AND P0, PT, |R6|, 10.05500030517578125, PT ;  /* 0x4120e1480600780b */ /* 0x000fe20003f04200 */
[--C-:B------:R-:W-:Y:S01]  /*0340*/  FFMA R9, R14, -0.69314718246459960938, R5.reuse ;  /* 0xbf3172180e097823 */ /* 0x100fe20000000005 */
[----:B------:R-:W-:Y:S01]  /*0350*/  FFMA R5, -|R6|, |R6|, -R5 ;  /* 0x4000000606057223 */ /* 0x000fe20000000b05 */
[C---:B------:R-:W-:Y:S02]  /*0360*/  FFMA R10, R11.reuse, R10, -0.10099056363105773926 ;  /* 0xbdced4240b0a7423 */ /* 0x040fe4000000000a */
[C---:B------:R-:W-:Y:S01]  /*0370*/  FFMA R9, R14.reuse, 1.9046542121259335545e-09, R9 ;  /* 0x3102e3080e097823 */ /* 0x040fe20000000009 */
[----:B------:R-:W-:Y:S01]  /*0380*/  FADD R14, R14, 12583039 ;  /* 0x4b40007f0e0e7421 */ /* 0x000fe20000000000 */
[----:B------:R-:W-:-:S02]  /*0390*/  FFMA R10, R11, R10, 0.06809400022029876709 ;  /* 0x3d8b74de0b0a7423 */ /* 0x000fc4000000000a */
[----:B------:R-:W-:Y:S02]  /*03a0*/  FMUL R13, R9, 1.4426950216293334961 ;  /* 0x3fb8aa3b090d7820 */ /* 0x000fe40000400000 */
[----:B------:R-:W-:Y:S01]  /*03b0*/  FFMA R10, R11, R10, 0.015377387404441833496 ;  /* 0x3c7bf1700b0a7423 */ /* 0x000fe2000000000a */
[----:B------:R-:W-:-:S03]  /*03c0*/  SHF.L.U32 R14, R14, 0x17, RZ ;  /* 0x000000170e0e7819 */ /* 0x000fc600000006ff */
[C---:B------:R-:W-:Y:S01]  /*03d0*/  FFMA R10, R11.reuse, R10, -0.1396210789680480957 ;  /* 0xbe0ef8d40b0a7423 */ /* 0x040fe2000000000a */
[----:B------:R-:W1:Y:S03]  /*03e0*/  MUFU.EX2 R13, R13 ;  /* 0x0000000d000d7308 */ /* 0x000e660000000800 */
[----:B------:R-:W-:-:S04]  /*03f0*/  FFMA R11, R11, R10, 1.232995152473449707 ;  /* 0x3f9dd2c90b0b7423 */ /* 0x000fc8000000000a */
[----:B0-----:R-:W-:-:S04]  /*0400*/  FMUL R9, R11, R12 ;  /* 0x0000000c0b097220 */ /* 0x001fc80000400000 */
[----:B------:R-:W-:-:S04]  /*0410*/  FMUL R10, R9, -2 ;  /* 0xc0000000090a7820 */ /* 0x000fc80000400000 */
[C---:B------:R-:W-:Y:S01]  /*0420*/  FFMA R10, |R6|.reuse, R10, R11 ;  /* 0x0000000a060a7223 */ /* 0x040fe2000000020b */
[----:B------:R-:W-:Y:S01]  /*0430*/  @!P2 FMUL R6, R6, -2 ;  /* 0xc00000000606a820 */ /* 0x000fe20000400000 */
[----:B-1----:R-:W-:Y:S02]  /*0440*/  FMUL R14, R14, R13 ;  /* 0x0000000d0e0e7220 */ /* 0x002fe40000400000 */
[----:B------:R-:W-:Y:S02]  /*0450*/  FADD R10, -R9, R10 ;  /* 0x0000000a090a7221 */ /* 0x000fe40000000100 */
[----:B------:R-:W-:Y:S02]  /*0460*/  FFMA R5, R14, R5, R14 ;  /* 0x000000050e057223 */ /* 0x000fe4000000000e */
[----:B------:R-:W-:Y:S02]  /*0470*/  FFMA R10, R12, R10, R9 ;  /* 0x0000000a0c0a7223 */ /* 0x000fe40000000009 */
[----:B------:R-:W0:Y:S02]  /*0480*/  LDC.64 R8, c[0x0][0x398] ;  /* 0x0000e600ff087b82 */ /* 0x000e240000000a00 */
[----:B------:R-:W-:-:S05]  /*0490*/  FMUL R5, R10, R5 ;  /* 0x000000050a057220 */ /* 0x000fca0000400000 */
[----:B------:R-:W-:-:S05]  /*04a0*/  FSEL R5, R5, RZ, !P0 ;  /* 0x000000ff05057208 */ /* 0x000fca0004000000 */
[----:B------:R-:W-:-:S04]  /*04b0*/  @!P1 FADD R5, -R5, 2 ;  /* 0x4000000005059421 */ /* 0x000fc80000000100 */
[----:B------:R-:W-:-:S04]  /*04c0*/  @!P2 FMUL R6, R5, R6 ;  /* 0x000000060506a220 */ /* 0x000fc80000400000 */
[----:B------:R-:W-:-:S04]  /*04d0*/  @!P2 FFMA R5, R4, R6, R5 ;  /* 0x000000060405a223 */ /* 0x000fc80000000005 */
[----:B------:R-:W-:-:S05]  /*04e0*/  FMUL R5, R5, 0.5 ;  /* 0x3f00000005057820 */ /* 0x000fca0000400000 */
[----:B--2---:R-:W-:Y:S01]  /*04f0*/  FSETP.GEU.AND P0, PT, R2, R5, PT ;  /* 0x000000050200720b */ /* 0x004fe20003f0e000 */
[----:B0-----:R-:W-:-:S03]  /*0500*/  IMAD.WIDE R2, R0, 0x4, R8 ;  /* 0x0000000400027825 */ /* 0x001fc600078e0208 */
[----:B------:R-:W-:-:S05]  /*0510*/  SEL R5, RZ, 0x1, P0 ;  /* 0x00000001ff057807 */ /* 0x000fca0000000000 */
[----:B------:R-:W-:Y:S01]  /*0520*/  STG.E desc[UR4][R2.64], R5 ;  /* 0x0000000502007986 */ /* 0x000fe2000c101904 */
[----:B------:R-:W-:Y:S05]  /*0530*/  EXIT ;  /* 0x000000000000794d */ /* 0x000fea0003800000 */
.L_x_0:
[----:B------:R-:W-:-:S00]  /*0540*/  BRA `(.L_x_0) ;  /* 0xfffffffc00fc7947 */ /* 0x000fc0000383ffff */
[----:B------:R-:W-:-:S00]  /*0550*/  NOP ;  /* 0x0000000000007918 */ /* 0x000fc00000000000 */
        /* <DEDUP_REMOVED lines=10> */
.L_x_1:


//--------------------- .nv.shared.reserved.0     --------------------------
	.section	.nv.shared.reserved.0,"aw",@nobits
	.weak		__nv_reservedSMEM_offset_0_alias
	.size		__nv_reservedSMEM_offset_0_alias, 0, 64
	.other		__nv_reservedSMEM_offset_0_alias,@"STO_CUDA_RESERVED_SHARED STV_DEFAULT"
__nv_reservedSMEM_offset_0_alias:
	.zero		0
	.zero		64


//--------------------- .nv.constant0.cuda_draw_y --------------------------
	.section	.nv.constant0.cuda_draw_y,"a",@progbits
	.sectionflags	@""
	.align	4
.nv.constant0.cuda_draw_y:
	.zero		928


//--------------------- SYMBOLS --------------------------

	.type		.nv.reservedSmem.offset0,@object
	.size		.nv.reservedSmem.offset0,0x4
